//
// Generated by NVIDIA NVVM Compiler
//
// Compiler Build ID: CL-36424714
// Cuda compilation tools, release 13.0, V13.0.88
// Based on NVVM 20.0.0
//

.version 9.0
.target sm_100
.address_size 64

	// .globl	_Z10multiplicaPfS_S_i
.extern .func  (.param .b32 func_retval0) vprintf
(
	.param .b64 vprintf_param_0,
	.param .b64 vprintf_param_1
)
;
.global .align 1 .b8 $str[16] = {67, 85, 68, 65, 32, 73, 83, 32, 82, 85, 78, 78, 73, 78, 71};
.global .align 1 .b8 $str$1[7] = {37, 100, 44, 32, 37, 100};
.global .align 1 .b8 $str$2[5] = {37, 102, 32, 10};

.visible .entry _Z10multiplicaPfS_S_i(
	.param .u64 .ptr .align 1 _Z10multiplicaPfS_S_i_param_0,
	.param .u64 .ptr .align 1 _Z10multiplicaPfS_S_i_param_1,
	.param .u64 .ptr .align 1 _Z10multiplicaPfS_S_i_param_2,
	.param .u32 _Z10multiplicaPfS_S_i_param_3
)
{
	.local .align 8 .b8 	__local_depot0[8];
	.reg .b64 	%SP;
	.reg .b64 	%SPL;
	.reg .pred 	%p<10>;
	.reg .b32 	%r<47>;
	.reg .b32 	%f<67>;
	.reg .b64 	%rd<75>;
	.reg .b64 	%fd<2>;

	mov.u64 	%SPL, __local_depot0;
	cvta.local.u64 	%SP, %SPL;
	ld.param.u64 	%rd14, [_Z10multiplicaPfS_S_i_param_0];
	ld.param.u64 	%rd15, [_Z10multiplicaPfS_S_i_param_1];
	ld.param.u32 	%r17, [_Z10multiplicaPfS_S_i_param_3];
	cvta.to.global.u64 	%rd1, %rd15;
	cvta.to.global.u64 	%rd2, %rd14;
	add.u64 	%rd16, %SP, 0;
	add.u64 	%rd3, %SPL, 0;
	mov.u64 	%rd17, $str;
	cvta.global.u64 	%rd18, %rd17;
	{ // callseq 0, 0
	.param .b64 param0;
	st.param.b64 	[param0], %rd18;
	.param .b64 param1;
	st.param.b64 	[param1], 0;
	.param .b32 retval0;
	call.uni (retval0), 
	vprintf, 
	(
	param0, 
	param1
	);
	ld.param.b32 	%r18, [retval0];
	} // callseq 0
	mov.u32 	%r20, %ctaid.y;
	mov.u32 	%r21, %ntid.y;
	mov.u32 	%r22, %tid.y;
	mad.lo.s32 	%r1, %r20, %r21, %r22;
	mov.u32 	%r23, %ctaid.x;
	mov.u32 	%r24, %ntid.x;
	mov.u32 	%r25, %tid.x;
	mad.lo.s32 	%r2, %r23, %r24, %r25;
	st.local.v2.u32 	[%rd3], {%r1, %r2};
	mov.u64 	%rd19, $str$1;
	cvta.global.u64 	%rd20, %rd19;
	{ // callseq 1, 0
	.param .b64 param0;
	st.param.b64 	[param0], %rd20;
	.param .b64 param1;
	st.param.b64 	[param1], %rd16;
	.param .b32 retval0;
	call.uni (retval0), 
	vprintf, 
	(
	param0, 
	param1
	);
	ld.param.b32 	%r26, [retval0];
	} // callseq 1
	max.s32 	%r28, %r1, %r2;
	setp.ge.s32 	%p1, %r28, %r17;
	@%p1 bra 	$L__BB0_13;
	mul.lo.s32 	%r3, %r17, %r1;
	and.b32  	%r4, %r17, 7;
	setp.lt.u32 	%p2, %r17, 8;
	mov.f32 	%f66, 0f00000000;
	mov.b32 	%r45, 0;
	@%p2 bra 	$L__BB0_4;
	and.b32  	%r30, %r17, 2147483640;
	neg.s32 	%r43, %r30;
	mul.wide.s32 	%rd21, %r17, 8;
	add.s64 	%rd4, %rd1, %rd21;
	mul.wide.s32 	%rd22, %r17, 12;
	add.s64 	%rd5, %rd1, %rd22;
	mul.wide.s32 	%rd23, %r17, 16;
	add.s64 	%rd6, %rd1, %rd23;
	mul.wide.s32 	%rd24, %r17, 20;
	add.s64 	%rd7, %rd1, %rd24;
	mul.wide.s32 	%rd25, %r17, 24;
	add.s64 	%rd8, %rd1, %rd25;
	mul.wide.s32 	%rd26, %r17, 28;
	add.s64 	%rd9, %rd1, %rd26;
	mul.wide.u32 	%rd27, %r3, 4;
	add.s64 	%rd28, %rd27, %rd2;
	add.s64 	%rd74, %rd28, 16;
	mov.f32 	%f66, 0f00000000;
	mov.u32 	%r42, %r2;
$L__BB0_3:
	.pragma "nounroll";
	and.b32  	%r45, %r17, 2147483640;
	mul.wide.s32 	%rd29, %r42, 4;
	mul.wide.s32 	%rd30, %r17, 4;
	add.s64 	%rd31, %rd1, %rd29;
	add.s64 	%rd32, %rd31, %rd30;
	add.s64 	%rd33, %rd4, %rd29;
	add.s64 	%rd34, %rd5, %rd29;
	add.s64 	%rd35, %rd6, %rd29;
	add.s64 	%rd36, %rd7, %rd29;
	add.s64 	%rd37, %rd8, %rd29;
	add.s64 	%rd38, %rd9, %rd29;
	ld.global.f32 	%f16, [%rd74+-16];
	ld.global.f32 	%f17, [%rd31];
	fma.rn.f32 	%f18, %f16, %f17, %f66;
	ld.global.f32 	%f19, [%rd74+-12];
	ld.global.f32 	%f20, [%rd32];
	fma.rn.f32 	%f21, %f19, %f20, %f18;
	ld.global.f32 	%f22, [%rd74+-8];
	ld.global.f32 	%f23, [%rd33];
	fma.rn.f32 	%f24, %f22, %f23, %f21;
	ld.global.f32 	%f25, [%rd74+-4];
	ld.global.f32 	%f26, [%rd34];
	fma.rn.f32 	%f27, %f25, %f26, %f24;
	ld.global.f32 	%f28, [%rd74];
	ld.global.f32 	%f29, [%rd35];
	fma.rn.f32 	%f30, %f28, %f29, %f27;
	ld.global.f32 	%f31, [%rd74+4];
	ld.global.f32 	%f32, [%rd36];
	fma.rn.f32 	%f33, %f31, %f32, %f30;
	ld.global.f32 	%f34, [%rd74+8];
	ld.global.f32 	%f35, [%rd37];
	fma.rn.f32 	%f36, %f34, %f35, %f33;
	ld.global.f32 	%f37, [%rd74+12];
	ld.global.f32 	%f38, [%rd38];
	fma.rn.f32 	%f66, %f37, %f38, %f36;
	add.s32 	%r43, %r43, 8;
	shl.b32 	%r31, %r17, 3;
	add.s32 	%r42, %r42, %r31;
	add.s64 	%rd74, %rd74, 32;
	setp.ne.s32 	%p3, %r43, 0;
	@%p3 bra 	$L__BB0_3;
$L__BB0_4:
	setp.eq.s32 	%p4, %r4, 0;
	@%p4 bra 	$L__BB0_12;
	and.b32  	%r12, %r17, 3;
	setp.lt.u32 	%p5, %r4, 4;
	@%p5 bra 	$L__BB0_7;
	add.s32 	%r32, %r45, %r3;
	mul.wide.u32 	%rd39, %r32, 4;
	add.s64 	%rd40, %rd2, %rd39;
	ld.global.f32 	%f40, [%rd40];
	mad.lo.s32 	%r33, %r45, %r17, %r2;
	mul.wide.s32 	%rd41, %r33, 4;
	add.s64 	%rd42, %rd1, %rd41;
	ld.global.f32 	%f41, [%rd42];
	fma.rn.f32 	%f42, %f40, %f41, %f66;
	cvt.u64.u32 	%rd43, %r3;
	cvt.u64.u32 	%rd44, %r45;
	add.s64 	%rd45, %rd44, %rd43;
	shl.b64 	%rd46, %rd45, 2;
	add.s64 	%rd47, %rd2, %rd46;
	ld.global.f32 	%f43, [%rd47+4];
	mul.wide.s32 	%rd48, %r17, 4;
	add.s64 	%rd49, %rd42, %rd48;
	ld.global.f32 	%f44, [%rd49];
	fma.rn.f32 	%f45, %f43, %f44, %f42;
	ld.global.f32 	%f46, [%rd47+8];
	add.s64 	%rd50, %rd49, %rd48;
	ld.global.f32 	%f47, [%rd50];
	fma.rn.f32 	%f48, %f46, %f47, %f45;
	ld.global.f32 	%f49, [%rd47+12];
	add.s64 	%rd51, %rd50, %rd48;
	ld.global.f32 	%f50, [%rd51];
	fma.rn.f32 	%f66, %f49, %f50, %f48;
	add.s32 	%r45, %r45, 4;
$L__BB0_7:
	setp.eq.s32 	%p6, %r12, 0;
	@%p6 bra 	$L__BB0_12;
	setp.eq.s32 	%p7, %r12, 1;
	@%p7 bra 	$L__BB0_10;
	add.s32 	%r34, %r45, %r3;
	mul.wide.u32 	%rd52, %r34, 4;
	add.s64 	%rd53, %rd2, %rd52;
	ld.global.f32 	%f52, [%rd53];
	mad.lo.s32 	%r35, %r45, %r17, %r2;
	mul.wide.s32 	%rd54, %r35, 4;
	add.s64 	%rd55, %rd1, %rd54;
	ld.global.f32 	%f53, [%rd55];
	fma.rn.f32 	%f54, %f52, %f53, %f66;
	cvt.u64.u32 	%rd56, %r3;
	cvt.u64.u32 	%rd57, %r45;
	add.s64 	%rd58, %rd57, %rd56;
	shl.b64 	%rd59, %rd58, 2;
	add.s64 	%rd60, %rd2, %rd59;
	ld.global.f32 	%f55, [%rd60+4];
	mul.wide.s32 	%rd61, %r17, 4;
	add.s64 	%rd62, %rd55, %rd61;
	ld.global.f32 	%f56, [%rd62];
	fma.rn.f32 	%f66, %f55, %f56, %f54;
	add.s32 	%r45, %r45, 2;
$L__BB0_10:
	and.b32  	%r36, %r17, 1;
	setp.eq.b32 	%p8, %r36, 1;
	not.pred 	%p9, %p8;
	@%p9 bra 	$L__BB0_12;
	add.s32 	%r37, %r45, %r3;
	mul.wide.u32 	%rd63, %r37, 4;
	add.s64 	%rd64, %rd2, %rd63;
	ld.global.f32 	%f57, [%rd64];
	mad.lo.s32 	%r38, %r45, %r17, %r2;
	mul.wide.s32 	%rd65, %r38, 4;
	add.s64 	%rd66, %rd1, %rd65;
	ld.global.f32 	%f58, [%rd66];
	fma.rn.f32 	%f66, %f57, %f58, %f66;
$L__BB0_12:
	ld.param.u64 	%rd73, [_Z10multiplicaPfS_S_i_param_2];
	add.s32 	%r39, %r3, %r2;
	cvta.to.global.u64 	%rd67, %rd73;
	mul.wide.s32 	%rd68, %r39, 4;
	add.s64 	%rd69, %rd67, %rd68;
	st.global.f32 	[%rd69], %f66;
	cvt.f64.f32 	%fd1, %f66;
	st.local.f64 	[%rd3], %fd1;
	mov.u64 	%rd70, $str$2;
	cvta.global.u64 	%rd71, %rd70;
	add.u64 	%rd72, %SP, 0;
	{ // callseq 2, 0
	.param .b64 param0;
	st.param.b64 	[param0], %rd71;
	.param .b64 param1;
	st.param.b64 	[param1], %rd72;
	.param .b32 retval0;
	call.uni (retval0), 
	vprintf, 
	(
	param0, 
	param1
	);
	ld.param.b32 	%r40, [retval0];
	} // callseq 2
$L__BB0_13:
	ret;

}


// ===== COMPILED SASS (sm_100) =====

	.target	sm_100

	.elftype	@"ET_EXEC"


//--------------------- .note.nv.tkinfo           --------------------------
	.section	.note.nv.tkinfo,"",@"SHT_NOTE"
	.sectionflags	@"SHF_NOTE_NV_TKINFO"
	.tkinfo
        /*0018*/ 	.word	0x00000002
        /*0030*/ 	.string	""
        /*0030*/ 	.string	"ptxas"
        /*0030*/ 	.string	"Cuda compilation tools, release 13.0, V13.0.88"
        /*0030*/ 	.string	"Build cuda_13.0.r13.0/compiler.36424714_0"
        /*0030*/ 	.string	"-arch sm_100 -m 64 "



//--------------------- .note.nv.cuinfo           --------------------------
	.section	.note.nv.cuinfo,"",@"SHT_NOTE"
	.sectionflags	@"SHF_NOTE_NV_CUINFO"
        /*0018*/ 	.short	0x0002
        /*001a*/ 	.short	0x0064
        /*001c*/ 	.short	0x0082
	.zero		2


//--------------------- .nv.info                  --------------------------
	.section	.nv.info,"",@"SHT_CUDA_INFO"
	.align	4


	//----- nvinfo : EIATTR_REGCOUNT
	.align		4
        /*0000*/ 	.byte	0x04, 0x2f
        /*0002*/ 	.short	(.L_4 - .L_3)
	.align		4
.L_3:
        /*0004*/ 	.word	index@(_Z10multiplicaPfS_S_i)
        /*0008*/ 	.word	0x00000020


	//----- nvinfo : EIATTR_FRAME_SIZE
	.align		4
.L_4:
        /*000c*/ 	.byte	0x04, 0x11
        /*000e*/ 	.short	(.L_6 - .L_5)
	.align		4
.L_5:
        /*0010*/ 	.word	index@(_Z10multiplicaPfS_S_i)
        /*0014*/ 	.word	0x00000008


	//----- nvinfo : EIATTR_MIN_STACK_SIZE
	.align		4
.L_6:
        /*0018*/ 	.byte	0x04, 0x12
        /*001a*/ 	.short	(.L_8 - .L_7)
	.align		4
.L_7:
        /*001c*/ 	.word	index@(_Z10multiplicaPfS_S_i)
        /*0020*/ 	.word	0x00000008
.L_8:


//--------------------- .nv.compat                --------------------------
	.section	.nv.compat,"",@"SHT_CUDA_COMPAT_INFO"
	.align	4
        /*0000*/ 	.byte	0x02, 0x09, 0x00, 0x00, 0x02, 0x02, 0x01, 0x00, 0x02, 0x05, 0x05, 0x00, 0x03, 0x07, 0x01, 0x01
        /*0010*/ 	.byte	0x02, 0x03, 0x00, 0x00, 0x02, 0x06, 0x01, 0x00, 0x04, 0x0b, 0x08, 0x00, 0x09, 0x00, 0x00, 0x00
        /*0020*/ 	.byte	0x00, 0x00, 0x00, 0x00


//--------------------- .nv.info._Z10multiplicaPfS_S_i --------------------------
	.section	.nv.info._Z10multiplicaPfS_S_i,"",@"SHT_CUDA_INFO"
	.sectionflags	@""
	.align	4


	//----- nvinfo : EIATTR_CUDA_API_VERSION
	.align		4
        /*0000*/ 	.byte	0x04, 0x37
        /*0002*/ 	.short	(.L_10 - .L_9)
.L_9:
        /*0004*/ 	.word	0x00000082


	//----- nvinfo : EIATTR_KPARAM_INFO
	.align		4
.L_10:
        /*0008*/ 	.byte	0x04, 0x17
        /*000a*/ 	.short	(.L_12 - .L_11)
.L_11:
        /*000c*/ 	.word	0x00000000
        /*0010*/ 	.short	0x0003
        /*0012*/ 	.short	0x0018
        /*0014*/ 	.byte	0x00, 0xf0, 0x11, 0x00


	//----- nvinfo : EIATTR_KPARAM_INFO
	.align		4
.L_12:
        /*0018*/ 	.byte	0x04, 0x17
        /*001a*/ 	.short	(.L_14 - .L_13)
.L_13:
        /*001c*/ 	.word	0x00000000
        /*0020*/ 	.short	0x0002
        /*0022*/ 	.short	0x0010
        /*0024*/ 	.byte	0x00, 0xf5, 0x21, 0x00


	//----- nvinfo : EIATTR_KPARAM_INFO
	.align		4
.L_14:
        /*0028*/ 	.byte	0x04, 0x17
        /*002a*/ 	.short	(.L_16 - .L_15)
.L_15:
        /*002c*/ 	.word	0x00000000
        /*0030*/ 	.short	0x0001
        /*0032*/ 	.short	0x0008
        /*0034*/ 	.byte	0x00, 0xf5, 0x21, 0x00


	//----- nvinfo : EIATTR_KPARAM_INFO
	.align		4
.L_16:
        /*0038*/ 	.byte	0x04, 0x17
        /*003a*/ 	.short	(.L_18 - .L_17)
.L_17:
        /*003c*/ 	.word	0x00000000
        /*0040*/ 	.short	0x0000
        /*0042*/ 	.short	0x0000
        /*0044*/ 	.byte	0x00, 0xf5, 0x21, 0x00


	//----- nvinfo : EIATTR_SPARSE_MMA_MASK
	.align		4
.L_18:
        /*0048*/ 	.byte	0x03, 0x50
        /*004a*/ 	.short	0x0000


	//----- nvinfo : EIATTR_MAXREG_COUNT
	.align		4
        /*004c*/ 	.byte	0x03, 0x1b
        /*004e*/ 	.short	0x00ff


	//----- nvinfo : EIATTR_EXTERNS
	.align		4
        /*0050*/ 	.byte	0x04, 0x0f
        /*0052*/ 	.short	(.L_20 - .L_19)


	//   ....[0]....
	.align		4
.L_19:
        /*0054*/ 	.word	index@(vprintf)


	//----- nvinfo : EIATTR_MERCURY_ISA_VERSION
	.align		4
.L_20:
        /*0058*/ 	.byte	0x03, 0x5f
        /*005a*/ 	.short	0x0101


	//----- nvinfo : EIATTR_VRC_CTA_INIT_COUNT
	.align		4
        /*005c*/ 	.byte	0x02, 0x4a
	.zero		1
	.zero		1


	//----- nvinfo : EIATTR_SYSCALL_OFFSETS
	.align		4
        /*0060*/ 	.byte	0x04, 0x46
        /*0062*/ 	.short	(.L_22 - .L_21)


	//   ....[0]....
.L_21:
        /*0064*/ 	.word	0x000000d0


	//   ....[1]....
        /*0068*/ 	.word	0x000001e0


	//   ....[2]....
        /*006c*/ 	.word	0x00000d10


	//----- nvinfo : EIATTR_EXIT_INSTR_OFFSETS
	.align		4
.L_22:
        /*0070*/ 	.byte	0x04, 0x1c
        /*0072*/ 	.short	(.L_24 - .L_23)


	//   ....[0]....
.L_23:
        /*0074*/ 	.word	0x00000220


	//   ....[1]....
        /*0078*/ 	.word	0x00000d20


	//----- nvinfo : EIATTR_CRS_STACK_SIZE
	.align		4
.L_24:
        /*007c*/ 	.byte	0x04, 0x1e
        /*007e*/ 	.short	(.L_26 - .L_25)
.L_25:
        /*0080*/ 	.word	0x00000000


	//----- nvinfo : EIATTR_CBANK_PARAM_SIZE
	.align		4
.L_26:
        /*0084*/ 	.byte	0x03, 0x19
        /*0086*/ 	.short	0x001c


	//----- nvinfo : EIATTR_PARAM_CBANK
	.align		4
        /*0088*/ 	.byte	0x04, 0x0a
        /*008a*/ 	.short	(.L_28 - .L_27)
	.align		4
.L_27:
        /*008c*/ 	.word	index@(.nv.constant0._Z10multiplicaPfS_S_i)
        /*0090*/ 	.short	0x0380
        /*0092*/ 	.short	0x001c


	//----- nvinfo : EIATTR_SW_WAR
	.align		4
.L_28:
        /*0094*/ 	.byte	0x04, 0x36
        /*0096*/ 	.short	(.L_30 - .L_29)
.L_29:
        /*0098*/ 	.word	0x00000008
.L_30:


//--------------------- .nv.callgraph             --------------------------
	.section	.nv.callgraph,"",@"SHT_CUDA_CALLGRAPH"
	.align	4
	.sectionentsize	8
	.align		4
        /*0000*/ 	.word	0x00000000
	.align		4
        /*0004*/ 	.word	0xffffffff
	.align		4
        /*0008*/ 	.word	index@(_Z10multiplicaPfS_S_i)
	.align		4
        /*000c*/ 	.word	index@(vprintf)
	.align		4
        /*0010*/ 	.word	0x00000000
	.align		4
        /*0014*/ 	.word	0xfffffffe
	.align		4
        /*0018*/ 	.word	0x00000000
	.align		4
        /*001c*/ 	.word	0xfffffffd
	.align		4
        /*0020*/ 	.word	0x00000000
	.align		4
        /*0024*/ 	.word	0xfffffffc


//--------------------- .nv.constant4             --------------------------
	.section	.nv.constant4,"a",@progbits
	.align	8
	.align		8
.nv.constant4:
        /*0000*/ 	.dword	vprintf
	.align		8
        /*0008*/ 	.dword	$str
	.align		8
        /*0010*/ 	.dword	$str$1
	.align		8
        /*0018*/ 	.dword	$str$2


//--------------------- .text._Z10multiplicaPfS_S_i --------------------------
	.section	.text._Z10multiplicaPfS_S_i,"ax",@progbits
	.align	128
        .global         _Z10multiplicaPfS_S_i
        .type           _Z10multiplicaPfS_S_i,@function
        .size           _Z10multiplicaPfS_S_i,(.L_x_9 - _Z10multiplicaPfS_S_i)
        .other          _Z10multiplicaPfS_S_i,@"STO_CUDA_ENTRY STV_DEFAULT"
_Z10multiplicaPfS_S_i:
.text._Z10multiplicaPfS_S_i:
[----:B------:R-:W0:Y:S01]  /*0000*/  LDC R1, c[0x0][0x37c] ;  /* 0x0000df00ff017b82 */ /* 0x000e220000000800 */
[----:B------:R-:W-:Y:S01]  /*0010*/  MOV R19, 0x0 ;  /* 0x0000000000137802 */ /* 0x000fe20000000f00 */
[----:B------:R-:W1:Y:S01]  /*0020*/  LDCU UR4, c[0x0][0x2f8] ;  /* 0x00005f00ff0477ac */ /* 0x000e620008000800 */
[----:B0-----:R-:W-:Y:S01]  /*0030*/  VIADD R1, R1, 0xfffffff8 ;  /* 0xfffffff801017836 */ /* 0x001fe20000000000 */
[----:B------:R-:W-:-:S04]  /*0040*/  CS2R R6, SRZ ;  /* 0x0000000000067805 */ /* 0x000fc8000001ff00 */
[----:B------:R0:W2:Y:S01]  /*0050*/  LDC.64 R8, c[0x4][R19] ;  /* 0x0100000013087b82 */ /* 0x0000a20000000a00 */
[----:B------:R-:W3:Y:S01]  /*0060*/  LDCU.64 UR6, c[0x4][0x8] ;  /* 0x01000100ff0677ac */ /* 0x000ee20008000a00 */
[----:B------:R-:W4:Y:S01]  /*0070*/  LDCU UR5, c[0x0][0x2fc] ;  /* 0x00005f80ff0577ac */ /* 0x000f220008000800 */
[----:B-1----:R-:W-:Y:S01]  /*0080*/  IADD3 R2, P0, PT, R1, UR4, RZ ;  /* 0x0000000401027c10 */ /* 0x002fe2000ff1e0ff */
[----:B---3--:R-:W-:Y:S01]  /*0090*/  IMAD.U32 R4, RZ, RZ, UR6 ;  /* 0x00000006ff047e24 */ /* 0x008fe2000f8e00ff */
[----:B------:R-:W-:-:S03]  /*00a0*/  MOV R5, UR7 ;  /* 0x0000000700057c02 */ /* 0x000fc60008000f00 */
[----:B0---4-:R-:W-:-:S08]  /*00b0*/  IMAD.X R18, RZ, RZ, UR5, P0 ;  /* 0x00000005ff127e24 */ /* 0x011fd000080e06ff */
[----:B------:R-:W-:-:S07]  /*00c0*/  LEPC R20, `(.L_x_0) ;  /* 0x000000001014794e */ /* 0x000fce0000000000 */
[----:B--2---:R-:W-:Y:S05]  /*00d0*/  CALL.ABS.NOINC R8 ;  /* 0x0000000008007343 */ /* 0x004fea0003c00000 */
.L_x_0:
[----:B------:R-:W0:Y:S01]  /*00e0*/  S2R R3, SR_TID.Y ;  /* 0x0000000000037919 */ /* 0x000e220000002200 */
[----:B------:R-:W0:Y:S01]  /*00f0*/  LDC R16, c[0x0][0x364] ;  /* 0x0000d900ff107b82 */ /* 0x000e220000000800 */
[----:B------:R-:W-:Y:S01]  /*0100*/  IMAD.MOV.U32 R6, RZ, RZ, R2 ;  /* 0x000000ffff067224 */ /* 0x000fe200078e0002 */
[----:B------:R-:W1:Y:S01]  /*0110*/  S2R R0, SR_TID.X ;  /* 0x0000000000007919 */ /* 0x000e620000002100 */
[----:B------:R-:W-:-:S05]  /*0120*/  IMAD.MOV.U32 R7, RZ, RZ, R18 ;  /* 0x000000ffff077224 */ /* 0x000fca00078e0012 */
[----:B------:R-:W0:Y:S08]  /*0130*/  S2UR UR4, SR_CTAID.Y ;  /* 0x00000000000479c3 */ /* 0x000e300000002600 */
[----:B------:R-:W1:Y:S08]  /*0140*/  S2UR UR5, SR_CTAID.X ;  /* 0x00000000000579c3 */ /* 0x000e700000002500 */
[----:B------:R-:W1:Y:S01]  /*0150*/  LDC R17, c[0x0][0x360] ;  /* 0x0000d800ff117b82 */ /* 0x000e620000000800 */
[----:B0-----:R-:W-:-:S07]  /*0160*/  IMAD R16, R16, UR4, R3 ;  /* 0x0000000410107c24 */ /* 0x001fce000f8e0203 */
[----:B------:R0:W2:Y:S01]  /*0170*/  LDC.64 R8, c[0x4][R19] ;  /* 0x0100000013087b82 */ /* 0x0000a20000000a00 */
[----:B-1----:R-:W-:Y:S01]  /*0180*/  IMAD R17, R17, UR5, R0 ;  /* 0x0000000511117c24 */ /* 0x002fe2000f8e0200 */
[----:B------:R-:W1:Y:S04]  /*0190*/  LDCU.64 UR4, c[0x4][0x10] ;  /* 0x01000200ff0477ac */ /* 0x000e680008000a00 */
[----:B------:R0:W-:Y:S01]  /*01a0*/  STL.64 [R1], R16 ;  /* 0x0000001001007387 */ /* 0x0001e20000100a00 */
[----:B-1----:R-:W-:Y:S01]  /*01b0*/  IMAD.U32 R4, RZ, RZ, UR4 ;  /* 0x00000004ff047e24 */ /* 0x002fe2000f8e00ff */
[----:B0-----:R-:W-:-:S07]  /*01c0*/  MOV R5, UR5 ;  /* 0x0000000500057c02 */ /* 0x001fce0008000f00 */
[----:B------:R-:W-:-:S07]  /*01d0*/  LEPC R20, `(.L_x_1) ;  /* 0x000000001014794e */ /* 0x000fce0000000000 */
[----:B--2---:R-:W-:Y:S05]  /*01e0*/  CALL.ABS.NOINC R8 ;  /* 0x0000000008007343 */ /* 0x004fea0003c00000 */
.L_x_1:
[----:B------:R-:W0:Y:S01]  /*01f0*/  LDC R0, c[0x0][0x398] ;  /* 0x0000e600ff007b82 */ /* 0x000e220000000800 */
[----:B------:R-:W-:-:S04]  /*0200*/  VIMNMX R3, PT, PT, R16, R17, !PT ;  /* 0x0000001110037248 */ /* 0x000fc80007fe0100 */
[----:B0-----:R-:W-:-:S13]  /*0210*/  ISETP.GE.AND P0, PT, R3, R0, PT ;  /* 0x000000000300720c */ /* 0x001fda0003f06270 */
[----:B------:R-:W-:Y:S05]  /*0220*/  @P0 EXIT ;  /* 0x000000000000094d */ /* 0x000fea0003800000 */
[----:B------:R-:W0:Y:S01]  /*0230*/  LDC.64 R4, c[0x0][0x358] ;  /* 0x0000d600ff047b82 */ /* 0x000e220000000a00 */
[----:B------:R-:W-:Y:S01]  /*0240*/  ISETP.GE.U32.AND P0, PT, R0, 0x8, PT ;  /* 0x000000080000780c */ /* 0x000fe20003f06070 */
[----:B------:R-:W-:Y:S02]  /*0250*/  HFMA2 R28, -RZ, RZ, 0, 0 ;  /* 0x00000000ff1c7431 */ /* 0x000fe400000001ff */
[----:B------:R-:W-:Y:S02]  /*0260*/  IMAD R16, R16, R0, RZ ;  /* 0x0000000010107224 */ /* 0x000fe400078e02ff */
[----:B------:R-:W-:-:S08]  /*0270*/  IMAD.MOV.U32 R3, RZ, RZ, RZ ;  /* 0x000000ffff037224 */ /* 0x000fd000078e00ff */
[----:B------:R-:W-:Y:S05]  /*0280*/  @!P0 BRA `(.L_x_2) ;  /* 0x0000000000f88947 */ /* 0x000fea0003800000 */
[----:B------:R-:W1:Y:S01]  /*0290*/  LDC.64 R8, c[0x0][0x380] ;  /* 0x0000e000ff087b82 */ /* 0x000e620000000a00 */
[----:B------:R-:W-:Y:S01]  /*02a0*/  LOP3.LUT R3, R0, 0x7ffffff8, RZ, 0xc0, !PT ;  /* 0x7ffffff800037812 */ /* 0x000fe200078ec0ff */
[----:B------:R-:W-:Y:S01]  /*02b0*/  BSSY.RECONVERGENT B0, `(.L_x_3) ;  /* 0x000003a000007945 */ /* 0x000fe20003800200 */
[----:B------:R-:W-:Y:S01]  /*02c0*/  MOV R28, RZ ;  /* 0x000000ff001c7202 */ /* 0x000fe20000000f00 */
[----:B------:R-:W-:Y:S02]  /*02d0*/  IMAD.MOV.U32 R19, RZ, RZ, R17 ;  /* 0x000000ffff137224 */ /* 0x000fe400078e0011 */
[----:B------:R-:W-:Y:S02]  /*02e0*/  IMAD.MOV R3, RZ, RZ, -R3 ;  /* 0x000000ffff037224 */ /* 0x000fe400078e0a03 */
[----:B------:R-:W2:Y:S01]  /*02f0*/  LDC.64 R6, c[0x0][0x388] ;  /* 0x0000e200ff067b82 */ /* 0x000ea20000000a00 */
[----:B-1----:R-:W-:-:S03]  /*0300*/  IMAD.WIDE.U32 R8, R16, 0x4, R8 ;  /* 0x0000000410087825 */ /* 0x002fc600078e0008 */
[----:B------:R-:W-:Y:S01]  /*0310*/  IADD3 R26, P0, PT, R8, 0x10, RZ ;  /* 0x00000010081a7810 */ /* 0x000fe20007f1e0ff */
[----:B--2---:R-:W-:-:S04]  /*0320*/  IMAD.WIDE R14, R0, 0xc, R6 ;  /* 0x0000000c000e7825 */ /* 0x004fc800078e0206 */
[----:B------:R-:W-:Y:S02]  /*0330*/  IMAD.X R27, RZ, RZ, R9, P0 ;  /* 0x000000ffff1b7224 */ /* 0x000fe400000e0609 */
[----:B------:R-:W-:-:S04]  /*0340*/  IMAD.WIDE R20, R0, 0x10, R6 ;  /* 0x0000001000147825 */ /* 0x000fc800078e0206 */
[----:B------:R-:W-:-:S04]  /*0350*/  IMAD.WIDE R22, R0, 0x14, R6 ;  /* 0x0000001400167825 */ /* 0x000fc800078e0206 */
[----:B------:R-:W-:-:S04]  /*0360*/  IMAD.WIDE R12, R0, 0x18, R6 ;  /* 0x00000018000c7825 */ /* 0x000fc800078e0206 */
[----:B------:R-:W-:-:S07]  /*0370*/  IMAD.WIDE R10, R0, 0x1c, R6 ;  /* 0x0000001c000a7825 */ /* 0x000fce00078e0206 */
.L_x_4:
[C---:B0-----:R-:W-:Y:S01]  /*0380*/  R2UR UR6, R4.reuse ;  /* 0x00000000040672ca */ /* 0x041fe200000e0000 */
[----:B------:R-:W-:Y:S01]  /*0390*/  IMAD.WIDE R24, R19, 0x4, R6 ;  /* 0x0000000413187825 */ /* 0x000fe200078e0206 */
[C---:B------:R-:W-:Y:S02]  /*03a0*/  R2UR UR7, R5.reuse ;  /* 0x00000000050772ca */ /* 0x040fe400000e0000 */
[----:B------:R-:W-:Y:S01]  /*03b0*/  R2UR UR4, R4 ;  /* 0x00000000040472ca */ /* 0x000fe200000e0000 */
[----:B------:R-:W-:Y:S01]  /*03c0*/  IMAD.MOV.U32 R9, RZ, RZ, R27 ;  /* 0x000000ffff097224 */ /* 0x000fe200078e001b */
[----:B------:R-:W-:Y:S02]  /*03d0*/  R2UR UR5, R5 ;  /* 0x00000000050572ca */ /* 0x000fe400000e0000 */
[----:B------:R-:W-:-:S07]  /*03e0*/  MOV R8, R26 ;  /* 0x0000001a00087202 */ /* 0x000fce0000000f00 */
[----:B------:R-:W2:Y:S04]  /*03f0*/  LDG.E R26, desc[UR6][R24.64] ;  /* 0x00000006181a7981 */ /* 0x000ea8000c1e1900 */
[----:B------:R-:W2:Y:S02]  /*0400*/  LDG.E R27, desc[UR4][R8.64+-0x10] ;  /* 0xfffff004081b7981 */ /* 0x000ea4000c1e1900 */
[----:B--2---:R-:W-:Y:S01]  /*0410*/  FFMA R26, R27, R26, R28 ;  /* 0x0000001a1b1a7223 */ /* 0x004fe2000000001c */
[C---:B------:R-:W-:Y:S01]  /*0420*/  IMAD.WIDE R28, R0.reuse, 0x4, R24 ;  /* 0x00000004001c7825 */ /* 0x040fe200078e0218 */
[----:B------:R-:W2:Y:S05]  /*0430*/  LDG.E R27, desc[UR4][R8.64+-0xc] ;  /* 0xfffff404081b7981 */ /* 0x000eaa000c1e1900 */
[----:B------:R-:W2:Y:S01]  /*0440*/  LDG.E R28, desc[UR6][R28.64] ;  /* 0x000000061c1c7981 */ /* 0x000ea2000c1e1900 */
[----:B------:R-:W-:-:S03]  /*0450*/  IMAD.WIDE R24, R0, 0x8, R6 ;  /* 0x0000000800187825 */ /* 0x000fc600078e0206 */
[----:B------:R-:W3:Y:S01]  /*0460*/  LDG.E R29, desc[UR4][R8.64+-0x4] ;  /* 0xfffffc04081d7981 */ /* 0x000ee2000c1e1900 */
[----:B--2---:R-:W-:Y:S01]  /*0470*/  FFMA R28, R27, R28, R26 ;  /* 0x0000001c1b1c7223 */ /* 0x004fe2000000001a */
[----:B------:R-:W-:Y:S02]  /*0480*/  IMAD.WIDE R26, R19, 0x4, R24 ;  /* 0x00000004131a7825 */ /* 0x000fe400078e0218 */
[----:B------:R-:W2:Y:S04]  /*0490*/  LDG.E R25, desc[UR4][R8.64+-0x8] ;  /* 0xfffff80408197981 */ /* 0x000ea8000c1e1900 */
[----:B------:R-:W2:Y:S02]  /*04a0*/  LDG.E R26, desc[UR6][R26.64] ;  /* 0x000000061a1a7981 */ /* 0x000ea4000c1e1900 */
[----:B--2---:R-:W-:Y:S01]  /*04b0*/  FFMA R28, R25, R26, R28 ;  /* 0x0000001a191c7223 */ /* 0x004fe2000000001c */
[----:B------:R-:W-:-:S06]  /*04c0*/  IMAD.WIDE R24, R19, 0x4, R14 ;  /* 0x0000000413187825 */ /* 0x000fcc00078e020e */
[----:B------:R-:W3:Y:S01]  /*04d0*/  LDG.E R24, desc[UR6][R24.64] ;  /* 0x0000000618187981 */ /* 0x000ee2000c1e1900 */
[----:B------:R-:W-:-:S06]  /*04e0*/  IMAD.WIDE R26, R19, 0x4, R20 ;  /* 0x00000004131a7825 */ /* 0x000fcc00078e0214 */
[----:B------:R-:W2:Y:S01]  /*04f0*/  LDG.E R26, desc[UR6][R26.64] ;  /* 0x000000061a1a7981 */ /* 0x000ea2000c1e1900 */
[----:B---3--:R-:W-:-:S03]  /*0500*/  FFMA R28, R29, R24, R28 ;  /* 0x000000181d1c7223 */ /* 0x008fc6000000001c */
[----:B------:R-:W2:Y:S01]  /*0510*/  LDG.E R29, desc[UR4][R8.64] ;  /* 0x00000004081d7981 */ /* 0x000ea2000c1e1900 */
[----:B------:R-:W-:-:S06]  /*0520*/  IMAD.WIDE R24, R19, 0x4, R22 ;  /* 0x0000000413187825 */ /* 0x000fcc00078e0216 */
[----:B------:R-:W3:Y:S01]  /*0530*/  LDG.E R24, desc[UR6][R24.64] ;  /* 0x0000000618187981 */ /* 0x000ee2000c1e1900 */
[----:B--2---:R-:W-:-:S03]  /*0540*/  FFMA R28, R29, R26, R28 ;  /* 0x0000001a1d1c7223 */ /* 0x004fc6000000001c */
[----:B------:R-:W3:Y:S01]  /*0550*/  LDG.E R29, desc[UR4][R8.64+0x4] ;  /* 0x00000404081d7981 */ /* 0x000ee2000c1e1900 */
[----:B------:R-:W-:-:S06]  /*0560*/  IMAD.WIDE R26, R19, 0x4, R12 ;  /* 0x00000004131a7825 */ /* 0x000fcc00078e020c */
[----:B------:R-:W2:Y:S01]  /*0570*/  LDG.E R26, desc[UR6][R26.64] ;  /* 0x000000061a1a7981 */ /* 0x000ea2000c1e1900 */
[----:B---3--:R-:W-:-:S03]  /*0580*/  FFMA R28, R29, R24, R28 ;  /* 0x000000181d1c7223 */ /* 0x008fc6000000001c */
[----:B------:R-:W2:Y:S01]  /*0590*/  LDG.E R29, desc[UR4][R8.64+0x8] ;  /* 0x00000804081d7981 */ /* 0x000ea2000c1e1900 */
[----:B------:R-:W-:-:S06]  /*05a0*/  IMAD.WIDE R24, R19, 0x4, R10 ;  /* 0x0000000413187825 */ /* 0x000fcc00078e020a */
[----:B------:R-:W3:Y:S01]  /*05b0*/  LDG.E R24, desc[UR6][R24.64] ;  /* 0x0000000618187981 */ /* 0x000ee2000c1e1900 */
[----:B------:R-:W-:-:S05]  /*05c0*/  VIADD R3, R3, 0x8 ;  /* 0x0000000803037836 */ /* 0x000fca0000000000 */
[----:B------:R-:W-:Y:S01]  /*05d0*/  ISETP.NE.AND P0, PT, R3, RZ, PT ;  /* 0x000000ff0300720c */ /* 0x000fe20003f05270 */
[----:B--2---:R-:W-:Y:S02]  /*05e0*/  FFMA R28, R29, R26, R28 ;  /* 0x0000001a1d1c7223 */ /* 0x004fe4000000001c */
[----:B------:R-:W3:Y:S01]  /*05f0*/  LDG.E R29, desc[UR4][R8.64+0xc] ;  /* 0x00000c04081d7981 */ /* 0x000ee2000c1e1900 */
[----:B------:R-:W-:Y:S01]  /*0600*/  IADD3 R26, P1, PT, R8, 0x20, RZ ;  /* 0x00000020081a7810 */ /* 0x000fe20007f3e0ff */
[----:B------:R-:W-:-:S03]  /*0610*/  IMAD R19, R0, 0x8, R19 ;  /* 0x0000000800137824 */ /* 0x000fc600078e0213 */
[----:B------:R-:W-:Y:S01]  /*0620*/  IADD3.X R27, PT, PT, RZ, R9, RZ, P1, !PT ;  /* 0x00000009ff1b7210 */ /* 0x000fe20000ffe4ff */
[----:B---3--:R-:W-:-:S04]  /*0630*/  FFMA R28, R29, R24, R28 ;  /* 0x000000181d1c7223 */ /* 0x008fc8000000001c */
[----:B------:R-:W-:Y:S05]  /*0640*/  @P0 BRA `(.L_x_4) ;  /* 0xfffffffc004c0947 */ /* 0x000fea000383ffff */
[----:B------:R-:W-:Y:S05]  /*0650*/  BSYNC.RECONVERGENT B0 ;  /* 0x0000000000007941 */ /* 0x000fea0003800200 */
.L_x_3:
[----:B------:R-:W-:-:S07]  /*0660*/  LOP3.LUT R3, R0, 0x7ffffff8, RZ, 0xc0, !PT ;  /* 0x7ffffff800037812 */ /* 0x000fce00078ec0ff */
.L_x_2:
[----:B------:R-:W-:-:S04]  /*0670*/  LOP3.LUT R6, R0, 0x7, RZ, 0xc0, !PT ;  /* 0x0000000700067812 */ /* 0x000fc800078ec0ff */
[----:B------:R-:W-:-:S13]  /*0680*/  ISETP.NE.AND P0, PT, R6, RZ, PT ;  /* 0x000000ff0600720c */ /* 0x000fda0003f05270 */
[----:B------:R-:W-:Y:S05]  /*0690*/  @!P0 BRA `(.L_x_5) ;  /* 0x00000004005c8947 */ /* 0x000fea0003800000 */
[----:B------:R-:W-:Y:S02]  /*06a0*/  ISETP.GE.U32.AND P1, PT, R6, 0x4, PT ;  /* 0x000000040600780c */ /* 0x000fe40003f26070 */
[----:B------:R-:W-:-:S04]  /*06b0*/  LOP3.LUT R19, R0, 0x3, RZ, 0xc0, !PT ;  /* 0x0000000300137812 */ /* 0x000fc800078ec0ff */
[----:B------:R-:W-:-:S07]  /*06c0*/  ISETP.NE.AND P0, PT, R19, RZ, PT ;  /* 0x000000ff1300720c */ /* 0x000fce0003f05270 */
[----:B------:R-:W-:Y:S06]  /*06d0*/  @!P1 BRA `(.L_x_6) ;  /* 0x0000000000a49947 */ /* 0x000fec0003800000 */
[----:B------:R-:W1:Y:S01]  /*06e0*/  LDC.64 R6, c[0x0][0x388] ;  /* 0x0000e200ff067b82 */ /* 0x000e620000000a00 */
[----:B------:R-:W2:Y:S01]  /*06f0*/  LDCU.64 UR4, c[0x0][0x380] ;  /* 0x00007000ff0477ac */ /* 0x000ea20008000a00 */
[----:B------:R-:W-:Y:S01]  /*0700*/  IMAD R21, R3, R0, R17 ;  /* 0x0000000003157224 */ /* 0x000fe200078e0211 */
[----:B0-----:R-:W-:Y:S01]  /*0710*/  R2UR UR6, R4 ;  /* 0x00000000040672ca */ /* 0x001fe200000e0000 */
[----:B------:R-:W-:Y:S01]  /*0720*/  IMAD.IADD R11, R16, 0x1, R3 ;  /* 0x00000001100b7824 */ /* 0x000fe200078e0203 */
[C---:B------:R-:W-:Y:S02]  /*0730*/  R2UR UR7, R5.reuse ;  /* 0x00000000050772ca */ /* 0x040fe400000e0000 */
[----:B------:R-:W-:Y:S01]  /*0740*/  R2UR UR8, R4 ;  /* 0x00000000040872ca */ /* 0x000fe200000e0000 */
[----:B------:R-:W0:Y:S01]  /*0750*/  LDC.64 R8, c[0x0][0x380] ;  /* 0x0000e000ff087b82 */ /* 0x000e220000000a00 */
[----:B------:R-:W-:Y:S02]  /*0760*/  R2UR UR9, R5 ;  /* 0x00000000050972ca */ /* 0x000fe400000e0000 */
[----:B------:R-:W-:-:S02]  /*0770*/  IADD3 R12, P1, PT, R16, R3, RZ ;  /* 0x00000003100c7210 */ /* 0x000fc40007f3e0ff */
[C---:B------:R-:W-:Y:S02]  /*0780*/  R2UR UR12, R4.reuse ;  /* 0x00000000040c72ca */ /* 0x040fe400000e0000 */
[C---:B------:R-:W-:Y:S02]  /*0790*/  R2UR UR13, R5.reuse ;  /* 0x00000000050d72ca */ /* 0x040fe400000e0000 */
[C---:B------:R-:W-:Y:S02]  /*07a0*/  R2UR UR10, R4.reuse ;  /* 0x00000000040a72ca */ /* 0x040fe400000e0000 */
[C---:B------:R-:W-:Y:S02]  /*07b0*/  R2UR UR11, R5.reuse ;  /* 0x00000000050b72ca */ /* 0x040fe400000e0000 */
[----:B------:R-:W-:Y:S02]  /*07c0*/  R2UR UR16, R4 ;  /* 0x00000000041072ca */ /* 0x000fe400000e0000 */
[----:B------:R-:W-:Y:S01]  /*07d0*/  R2UR UR17, R5 ;  /* 0x00000000051172ca */ /* 0x000fe200000e0000 */
[----:B-1----:R-:W-:Y:S01]  /*07e0*/  IMAD.WIDE R20, R21, 0x4, R6 ;  /* 0x0000000415147825 */ /* 0x002fe200078e0206 */
[----:B------:R-:W-:-:S02]  /*07f0*/  IADD3.X R7, PT, PT, RZ, RZ, RZ, P1, !PT ;  /* 0x000000ffff077210 */ /* 0x000fc40000ffe4ff */
[----:B--2---:R-:W-:Y:S02]  /*0800*/  LEA R6, P1, R12, UR4, 0x2 ;  /* 0x000000040c067c11 */ /* 0x004fe4000f8210ff */
[----:B------:R-:W-:Y:S02]  /*0810*/  R2UR UR14, R4 ;  /* 0x00000000040e72ca */ /* 0x000fe400000e0000 */
[----:B------:R-:W-:Y:S01]  /*0820*/  R2UR UR15, R5 ;  /* 0x00000000050f72ca */ /* 0x000fe200000e0000 */
[----:B0-----:R-:W-:Y:S01]  /*0830*/  IMAD.WIDE.U32 R8, R11, 0x4, R8 ;  /* 0x000000040b087825 */ /* 0x001fe200078e0008 */
[----:B------:R-:W-:-:S03]  /*0840*/  LEA.HI.X R7, R12, UR5, R7, 0x2, P1 ;  /* 0x000000050c077c11 */ /* 0x000fc600088f1407 */
[----:B------:R-:W-:Y:S01]  /*0850*/  IMAD.WIDE R10, R0, 0x4, R20 ;  /* 0x00000004000a7825 */ /* 0x000fe200078e0214 */
[----:B------:R-:W-:Y:S01]  /*0860*/  R2UR UR4, R4 ;  /* 0x00000000040472ca */ /* 0x000fe200000e0000 */
[----:B------:R-:W2:Y:S01]  /*0870*/  LDG.E R9, desc[UR6][R8.64] ;  /* 0x0000000608097981 */ /* 0x000ea2000c1e1900 */
[----:B------:R-:W-:-:S03]  /*0880*/  R2UR UR5, R5 ;  /* 0x00000000050572ca */ /* 0x000fc600000e0000 */
[----:B------:R-:W2:Y:S01]  /*0890*/  LDG.E R20, desc[UR8][R20.64] ;  /* 0x0000000814147981 */ /* 0x000ea2000c1e1900 */
[----:B------:R-:W-:-:S03]  /*08a0*/  IMAD.WIDE R12, R0, 0x4, R10 ;  /* 0x00000004000c7825 */ /* 0x000fc600078e020a */
[----:B------:R-:W3:Y:S04]  /*08b0*/  LDG.E R10, desc[UR12][R10.64] ;  /* 0x0000000c0a0a7981 */ /* 0x000ee8000c1e1900 */
[----:B------:R-:W3:Y:S01]  /*08c0*/  LDG.E R22, desc[UR10][R6.64+0x4] ;  /* 0x0000040a06167981 */ /* 0x000ee2000c1e1900 */
[----:B------:R-:W-:-:S03]  /*08d0*/  IMAD.WIDE R14, R0, 0x4, R12 ;  /* 0x00000004000e7825 */ /* 0x000fc600078e020c */
[----:B------:R-:W4:Y:S04]  /*08e0*/  LDG.E R23, desc[UR16][R12.64] ;  /* 0x000000100c177981 */ /* 0x000f28000c1e1900 */
[----:B------:R-:W4:Y:S04]  /*08f0*/  LDG.E R24, desc[UR14][R6.64+0x8] ;  /* 0x0000080e06187981 */ /* 0x000f28000c1e1900 */
[----:B------:R-:W5:Y:S04]  /*0900*/  LDG.E R26, desc[UR4][R6.64+0xc] ;  /* 0x00000c04061a7981 */ /* 0x000f68000c1e1900 */
[----:B------:R-:W5:Y:S01]  /*0910*/  LDG.E R14, desc[UR6][R14.64] ;  /* 0x000000060e0e7981 */ /* 0x000f62000c1e1900 */
[----:B------:R-:W-:-:S02]  /*0920*/  VIADD R3, R3, 0x4 ;  /* 0x0000000403037836 */ /* 0x000fc40000000000 */
[----:B--2---:R-:W-:-:S04]  /*0930*/  FFMA R9, R9, R20, R28 ;  /* 0x0000001409097223 */ /* 0x004fc8000000001c */
[----:B---3--:R-:W-:-:S04]  /*0940*/  FFMA R9, R22, R10, R9 ;  /* 0x0000000a16097223 */ /* 0x008fc80000000009 */
[----:B----4-:R-:W-:-:S04]  /*0950*/  FFMA R9, R24, R23, R9 ;  /* 0x0000001718097223 */ /* 0x010fc80000000009 */
[----:B-----5:R-:W-:-:S07]  /*0960*/  FFMA R28, R26, R14, R9 ;  /* 0x0000000e1a1c7223 */ /* 0x020fce0000000009 */
.L_x_6:
[----:B------:R-:W-:Y:S05]  /*0970*/  @!P0 BRA `(.L_x_5) ;  /* 0x0000000000a48947 */ /* 0x000fea0003800000 */
[----:B------:R-:W-:Y:S01]  /*0980*/  ISETP.NE.AND P1, PT, R19, 0x1, PT ;  /* 0x000000011300780c */ /* 0x000fe20003f25270 */
[----:B------:R-:W1:Y:S01]  /*0990*/  LDC.64 R14, c[0x0][0x380] ;  /* 0x0000e000ff0e7b82 */ /* 0x000e620000000a00 */
[----:B------:R-:W-:-:S04]  /*09a0*/  LOP3.LUT R20, R0, 0x1, RZ, 0xc0, !PT ;  /* 0x0000000100147812 */ /* 0x000fc800078ec0ff */
[----:B------:R-:W-:-:S03]  /*09b0*/  ISETP.NE.U32.AND P0, PT, R20, 0x1, PT ;  /* 0x000000011400780c */ /* 0x000fc60003f05070 */
[----:B------:R-:W2:Y:S04]  /*09c0*/  LDC.64 R12, c[0x0][0x388] ;  /* 0x0000e200ff0c7b82 */ /* 0x000ea80000000a00 */
[----:B------:R-:W-:Y:S01]  /*09d0*/  @P1 IMAD.IADD R21, R16, 0x1, R3 ;  /* 0x0000000110151824 */ /* 0x000fe200078e0203 */
[C---:B0-----:R-:W-:Y:S02]  /*09e0*/  @P1 R2UR UR4, R4.reuse ;  /* 0x00000000040412ca */ /* 0x041fe400000e0000 */
[C---:B------:R-:W-:Y:S01]  /*09f0*/  @P1 R2UR UR5, R5.reuse ;  /* 0x00000000050512ca */ /* 0x040fe200000e0000 */
[----:B------:R-:W0:Y:S01]  /*0a00*/  @P1 LDC.64 R10, c[0x0][0x380] ;  /* 0x0000e000ff0a1b82 */ /* 0x000e220000000a00 */
[----:B------:R-:W-:Y:S02]  /*0a10*/  @P1 R2UR UR6, R4 ;  /* 0x00000000040612ca */ /* 0x000fe400000e0000 */
[----:B------:R-:W-:-:S02]  /*0a20*/  @P1 R2UR UR7, R5 ;  /* 0x00000000050712ca */ /* 0x000fc400000e0000 */
[----:B------:R-:W-:Y:S02]  /*0a30*/  @P1 IADD3 R19, P2, PT, R16, R3, RZ ;  /* 0x0000000310131210 */ /* 0x000fe40007f5e0ff */
[----:B------:R-:W-:Y:S01]  /*0a40*/  @P1 R2UR UR8, R4 ;  /* 0x00000000040812ca */ /* 0x000fe200000e0000 */
[----:B------:R-:W3:Y:S01]  /*0a50*/  LDC.64 R6, c[0x0][0x380] ;  /* 0x0000e000ff067b82 */ /* 0x000ee20000000a00 */
[----:B-1----:R-:W-:Y:S01]  /*0a60*/  @P1 IMAD.WIDE.U32 R20, R21, 0x4, R14 ;  /* 0x0000000415141825 */ /* 0x002fe200078e000e */
[----:B------:R-:W-:Y:S02]  /*0a70*/  @P1 R2UR UR9, R5 ;  /* 0x00000000050912ca */ /* 0x000fe400000e0000 */
[----:B------:R-:W-:Y:S01]  /*0a80*/  @P1 IADD3.X R22, PT, PT, RZ, RZ, RZ, P2, !PT ;  /* 0x000000ffff161210 */ /* 0x000fe200017fe4ff */
[----:B------:R-:W-:-:S03]  /*0a90*/  @P1 IMAD R15, R3, R0, R17 ;  /* 0x00000000030f1224 */ /* 0x000fc600078e0211 */
[----:B------:R-:W1:Y:S01]  /*0aa0*/  LDC.64 R8, c[0x0][0x388] ;  /* 0x0000e200ff087b82 */ /* 0x000e620000000a00 */
[----:B--2---:R-:W-:Y:S01]  /*0ab0*/  @P1 IMAD.WIDE R12, R15, 0x4, R12 ;  /* 0x000000040f0c1825 */ /* 0x004fe200078e020c */
[C---:B------:R-:W-:Y:S02]  /*0ac0*/  @!P0 R2UR UR10, R4.reuse ;  /* 0x00000000040a82ca */ /* 0x040fe400000e0000 */
[----:B------:R-:W-:Y:S01]  /*0ad0*/  @!P0 R2UR UR11, R5 ;  /* 0x00000000050b82ca */ /* 0x000fe200000e0000 */
[----:B------:R-:W-:Y:S01]  /*0ae0*/  @P1 VIADD R3, R3, 0x2 ;  /* 0x0000000203031836 */ /* 0x000fe20000000000 */
[----:B------:R-:W-:Y:S02]  /*0af0*/  @!P0 R2UR UR12, R4 ;  /* 0x00000000040c82ca */ /* 0x000fe400000e0000 */
[----:B0-----:R-:W-:Y:S02]  /*0b00*/  @P1 LEA R10, P2, R19, R10, 0x2 ;  /* 0x0000000a130a1211 */ /* 0x001fe400078410ff */
[----:B------:R-:W-:Y:S01]  /*0b10*/  @!P0 R2UR UR13, R5 ;  /* 0x00000000050d82ca */ /* 0x000fe200000e0000 */
[----:B------:R-:W-:Y:S01]  /*0b20*/  @!P0 IMAD.IADD R23, R16, 0x1, R3 ;  /* 0x0000000110178824 */ /* 0x000fe200078e0203 */
[----:B------:R-:W-:Y:S01]  /*0b30*/  @P1 LEA.HI.X R11, R19, R11, R22, 0x2, P2 ;  /* 0x0000000b130b1211 */ /* 0x000fe200010f1416 */
[----:B------:R-:W-:Y:S01]  /*0b40*/  @!P0 IMAD R25, R3, R0, R17 ;  /* 0x0000000003198224 */ /* 0x000fe200078e0211 */
[----:B------:R-:W2:Y:S01]  /*0b50*/  @P1 LDG.E R19, desc[UR4][R20.64] ;  /* 0x0000000414131981 */ /* 0x000ea2000c1e1900 */
[----:B------:R-:W-:-:S03]  /*0b60*/  @P1 IMAD.WIDE R14, R0, 0x4, R12 ;  /* 0x00000004000e1825 */ /* 0x000fc600078e020c */
[----:B------:R-:W2:Y:S01]  /*0b70*/  @P1 LDG.E R3, desc[UR6][R12.64] ;  /* 0x000000060c031981 */ /* 0x000ea2000c1e1900 */
[----:B---3--:R-:W-:-:S03]  /*0b80*/  @!P0 IMAD.WIDE.U32 R6, R23, 0x4, R6 ;  /* 0x0000000417068825 */ /* 0x008fc600078e0006 */
[----:B------:R-:W3:Y:S01]  /*0b90*/  @P1 LDG.E R10, desc[UR8][R10.64+0x4] ;  /* 0x000004080a0a1981 */ /* 0x000ee2000c1e1900 */
[----:B-1----:R-:W-:-:S03]  /*0ba0*/  @!P0 IMAD.WIDE R8, R25, 0x4, R8 ;  /* 0x0000000419088825 */ /* 0x002fc600078e0208 */
[----:B------:R-:W3:Y:S04]  /*0bb0*/  @P1 LDG.E R14, desc[UR4][R14.64] ;  /* 0x000000040e0e1981 */ /* 0x000ee8000c1e1900 */
[----:B------:R-:W4:Y:S04]  /*0bc0*/  @!P0 LDG.E R7, desc[UR10][R6.64] ;  /* 0x0000000a06078981 */ /* 0x000f28000c1e1900 */
[----:B------:R-:W4:Y:S01]  /*0bd0*/  @!P0 LDG.E R8, desc[UR12][R8.64] ;  /* 0x0000000c08088981 */ /* 0x000f22000c1e1900 */
[----:B--2---:R-:W-:-:S04]  /*0be0*/  @P1 FFMA R3, R19, R3, R28 ;  /* 0x0000000313031223 */ /* 0x004fc8000000001c */
[----:B---3--:R-:W-:-:S04]  /*0bf0*/  @P1 FFMA R28, R10, R14, R3 ;  /* 0x0000000e0a1c1223 */ /* 0x008fc80000000003 */
[----:B----4-:R-:W-:-:S07]  /*0c00*/  @!P0 FFMA R28, R7, R8, R28 ;  /* 0x00000008071c8223 */ /* 0x010fce000000001c */
.L_x_5:
[----:B------:R-:W1:Y:S01]  /*0c10*/  LDC.64 R8, c[0x0][0x390] ;  /* 0x0000e400ff087b82 */ /* 0x000e620000000a00 */
[----:B------:R-:W2:Y:S01]  /*0c20*/  F2F.F64.F32 R10, R28 ;  /* 0x0000001c000a7310 */ /* 0x000ea20000201800 */
[----:B0-----:R-:W-:Y:S01]  /*0c30*/  R2UR UR6, R4 ;  /* 0x00000000040672ca */ /* 0x001fe200000e0000 */
[----:B------:R-:W0:Y:S01]  /*0c40*/  LDCU.64 UR4, c[0x4][0x18] ;  /* 0x01000300ff0477ac */ /* 0x000e220008000a00 */
[----:B------:R-:W-:Y:S01]  /*0c50*/  R2UR UR7, R5 ;  /* 0x00000000050772ca */ /* 0x000fe200000e0000 */
[----:B------:R-:W-:Y:S01]  /*0c60*/  IMAD.MOV.U32 R6, RZ, RZ, R2 ;  /* 0x000000ffff067224 */ /* 0x000fe200078e0002 */
[----:B------:R-:W-:Y:S02]  /*0c70*/  IADD3 R17, PT, PT, R17, R16, RZ ;  /* 0x0000001011117210 */ /* 0x000fe40007ffe0ff */
[----:B------:R-:W-:Y:S02]  /*0c80*/  MOV R0, 0x0 ;  /* 0x0000000000007802 */ /* 0x000fe40000000f00 */
[----:B------:R-:W-:-:S02]  /*0c90*/  MOV R7, R18 ;  /* 0x0000001200077202 */ /* 0x000fc40000000f00 */
[----:B------:R3:W4:Y:S01]  /*0ca0*/  LDC.64 R12, c[0x4][R0] ;  /* 0x01000000000c7b82 */ /* 0x0007220000000a00 */
[----:B--2---:R3:W-:Y:S01]  /*0cb0*/  STL.64 [R1], R10 ;  /* 0x0000000a01007387 */ /* 0x0047e20000100a00 */
[----:B0-----:R-:W-:Y:S01]  /*0cc0*/  IMAD.U32 R4, RZ, RZ, UR4 ;  /* 0x00000004ff047e24 */ /* 0x001fe2000f8e00ff */
[----:B------:R-:W-:Y:S01]  /*0cd0*/  MOV R5, UR5 ;  /* 0x0000000500057c02 */ /* 0x000fe20008000f00 */
[----:B-1----:R-:W-:-:S05]  /*0ce0*/  IMAD.WIDE R8, R17, 0x4, R8 ;  /* 0x0000000411087825 */ /* 0x002fca00078e0208 */
[----:B------:R3:W-:Y:S02]  /*0cf0*/  STG.E desc[UR6][R8.64], R28 ;  /* 0x0000001c08007986 */ /* 0x0007e4000c101906 */
[----:B------:R-:W-:-:S07]  /*0d00*/  LEPC R20, `(.L_x_7) ;  /* 0x000000001014794e */ /* 0x000fce0000000000 */
[----:B---34-:R-:W-:Y:S05]  /*0d10*/  CALL.ABS.NOINC R12 ;  /* 0x000000000c007343 */ /* 0x018fea0003c00000 */
.L_x_7:
[----:B------:R-:W-:Y:S05]  /*0d20*/  EXIT ;  /* 0x000000000000794d */ /* 0x000fea0003800000 */
.L_x_8:
[----:B------:R-:W-:-:S00]  /*0d30*/  BRA `(.L_x_8) ;  /* 0xfffffffc00fc7947 */ /* 0x000fc0000383ffff */
[----:B------:R-:W-:-:S00]  /*0d40*/  NOP ;  /* 0x0000000000007918 */ /* 0x000fc00000000000 */
        /* <DEDUP_REMOVED lines=11> */
.L_x_9:


//--------------------- .nv.global.init           --------------------------
	.section	.nv.global.init,"aw",@progbits
.nv.global.init:
	.type		$str$2,@object
	.size		$str$2,($str$1 - $str$2)
$str$2:
        /*0000*/ 	.byte	0x25, 0x66, 0x20, 0x0a, 0x00
	.type		$str$1,@object
	.size		$str$1,($str - $str$1)
$str$1:
        /*0005*/ 	.byte	0x25, 0x64, 0x2c, 0x20, 0x25, 0x64, 0x00
	.type		$str,@object
	.size		$str,(.L_0 - $str)
$str:
        /*000c*/ 	.byte	0x43, 0x55, 0x44, 0x41, 0x20, 0x49, 0x53, 0x20, 0x52, 0x55, 0x4e, 0x4e, 0x49, 0x4e, 0x47, 0x00
.L_0:


//--------------------- .nv.shared.reserved.0     --------------------------
	.section	.nv.shared.reserved.0,"aw",@nobits
	.weak		__nv_reservedSMEM_offset_0_alias
	.size		__nv_reservedSMEM_offset_0_alias, 0, 64
	.other		__nv_reservedSMEM_offset_0_alias,@"STO_CUDA_RESERVED_SHARED STV_DEFAULT"
__nv_reservedSMEM_offset_0_alias:
	.zero		0
	.zero		64


//--------------------- .nv.constant0._Z10multiplicaPfS_S_i --------------------------
	.section	.nv.constant0._Z10multiplicaPfS_S_i,"a",@progbits
	.sectionflags	@""
	.align	4
.nv.constant0._Z10multiplicaPfS_S_i:
	.zero		924


//--------------------- SYMBOLS --------------------------

	.type		.nv.reservedSmem.offset0,@object
	.size		.nv.reservedSmem.offset0,0x4
	.type		vprintf,@function
